//
// Generated by NVIDIA NVVM Compiler
//
// Compiler Build ID: CL-36424714
// Cuda compilation tools, release 13.0, V13.0.88
// Based on NVVM 20.0.0
//

.version 9.0
.target sm_100
.address_size 64

	// .globl	_Z9histogramPKiiPf
// _ZZ9histogramPKiiPfE14localHistogram has been demoted

.visible .entry _Z9histogramPKiiPf(
	.param .u64 .ptr .align 1 _Z9histogramPKiiPf_param_0,
	.param .u32 _Z9histogramPKiiPf_param_1,
	.param .u64 .ptr .align 1 _Z9histogramPKiiPf_param_2
)
{
	.reg .pred 	%p<11>;
	.reg .b32 	%r<81>;
	.reg .b32 	%f<14>;
	.reg .b64 	%rd<23>;
	// demoted variable
	.shared .align 4 .b8 _ZZ9histogramPKiiPfE14localHistogram[1028];
	ld.param.u64 	%rd7, [_Z9histogramPKiiPf_param_0];
	ld.param.u32 	%r35, [_Z9histogramPKiiPf_param_1];
	ld.param.u64 	%rd8, [_Z9histogramPKiiPf_param_2];
	cvta.to.global.u64 	%rd1, %rd8;
	mov.u32 	%r1, %tid.x;
	mov.u32 	%r36, %ctaid.x;
	mov.u32 	%r2, %ntid.x;
	mad.lo.s32 	%r72, %r36, %r2, %r1;
	setp.gt.u32 	%p1, %r1, 256;
	@%p1 bra 	$L__BB0_2;
	shl.b32 	%r37, %r1, 2;
	mov.u32 	%r38, _ZZ9histogramPKiiPfE14localHistogram;
	add.s32 	%r39, %r38, %r37;
	mov.b32 	%r40, 0;
	st.shared.u32 	[%r39], %r40;
$L__BB0_2:
	bar.sync 	0;
	setp.ge.s32 	%p2, %r72, %r35;
	@%p2 bra 	$L__BB0_5;
	mov.u32 	%r41, %nctaid.x;
	mul.lo.s32 	%r4, %r2, %r41;
	cvta.to.global.u64 	%rd2, %rd7;
	mov.u32 	%r44, _ZZ9histogramPKiiPfE14localHistogram;
$L__BB0_4:
	mul.wide.s32 	%rd9, %r72, 4;
	add.s64 	%rd10, %rd2, %rd9;
	ld.global.u32 	%r42, [%rd10];
	shl.b32 	%r43, %r42, 2;
	add.s32 	%r45, %r44, %r43;
	atom.shared.add.u32 	%r46, [%r45], 1;
	add.s32 	%r72, %r72, %r4;
	setp.lt.s32 	%p3, %r72, %r35;
	@%p3 bra 	$L__BB0_4;
$L__BB0_5:
	setp.gt.u32 	%p4, %r1, 256;
	bar.sync 	0;
	@%p4 bra 	$L__BB0_12;
	add.s32 	%r47, %r1, %r2;
	max.u32 	%r48, %r47, 257;
	setp.lt.u32 	%p5, %r47, 257;
	selp.u32 	%r49, 1, 0, %p5;
	add.s32 	%r50, %r47, %r49;
	sub.s32 	%r51, %r48, %r50;
	div.u32 	%r52, %r51, %r2;
	add.s32 	%r7, %r52, %r49;
	and.b32  	%r53, %r7, 3;
	setp.eq.s32 	%p6, %r53, 3;
	mov.u32 	%r80, %r1;
	@%p6 bra 	$L__BB0_9;
	add.s32 	%r54, %r7, 1;
	and.b32  	%r55, %r54, 3;
	shl.b32 	%r56, %r1, 2;
	mov.u32 	%r57, _ZZ9histogramPKiiPfE14localHistogram;
	add.s32 	%r74, %r57, %r56;
	shl.b32 	%r9, %r2, 2;
	mul.wide.u32 	%rd11, %r1, 4;
	add.s64 	%rd22, %rd1, %rd11;
	mul.wide.u32 	%rd4, %r2, 4;
	neg.s32 	%r73, %r55;
	mad.lo.s32 	%r80, %r2, %r55, %r1;
$L__BB0_8:
	.pragma "nounroll";
	ld.shared.u32 	%r58, [%r74];
	cvt.rn.f32.s32 	%f1, %r58;
	atom.global.add.f32 	%f2, [%rd22], %f1;
	add.s32 	%r74, %r74, %r9;
	add.s64 	%rd22, %rd22, %rd4;
	add.s32 	%r73, %r73, 1;
	setp.ne.s32 	%p7, %r73, 0;
	@%p7 bra 	$L__BB0_8;
$L__BB0_9:
	setp.lt.u32 	%p8, %r7, 3;
	@%p8 bra 	$L__BB0_12;
	shl.b32 	%r59, %r2, 1;
	add.s32 	%r79, %r80, %r59;
	shl.b32 	%r18, %r2, 2;
	mad.lo.s32 	%r78, %r2, 3, %r80;
	add.s32 	%r77, %r2, %r80;
	shl.b32 	%r60, %r80, 2;
	mov.u32 	%r61, _ZZ9histogramPKiiPfE14localHistogram;
	add.s32 	%r76, %r61, %r60;
	shl.b32 	%r22, %r2, 4;
	shl.b32 	%r23, %r2, 3;
	mul.lo.s32 	%r24, %r2, 12;
$L__BB0_11:
	mul.wide.u32 	%rd12, %r80, 4;
	add.s64 	%rd13, %rd1, %rd12;
	ld.shared.u32 	%r62, [%r76];
	cvt.rn.f32.s32 	%f3, %r62;
	atom.global.add.f32 	%f4, [%rd13], %f3;
	add.s32 	%r63, %r80, %r2;
	mul.wide.u32 	%rd14, %r77, 4;
	add.s64 	%rd15, %rd1, %rd14;
	add.s32 	%r64, %r76, %r18;
	ld.shared.u32 	%r65, [%r64];
	cvt.rn.f32.s32 	%f5, %r65;
	atom.global.add.f32 	%f6, [%rd15], %f5;
	add.s32 	%r66, %r63, %r2;
	mul.wide.u32 	%rd16, %r79, 4;
	add.s64 	%rd17, %rd1, %rd16;
	add.s32 	%r67, %r76, %r23;
	ld.shared.u32 	%r68, [%r67];
	cvt.rn.f32.s32 	%f7, %r68;
	atom.global.add.f32 	%f8, [%rd17], %f7;
	add.s32 	%r69, %r66, %r2;
	mul.wide.u32 	%rd18, %r78, 4;
	add.s64 	%rd19, %rd1, %rd18;
	add.s32 	%r70, %r76, %r24;
	ld.shared.u32 	%r71, [%r70];
	cvt.rn.f32.s32 	%f9, %r71;
	atom.global.add.f32 	%f10, [%rd19], %f9;
	add.s32 	%r80, %r69, %r2;
	add.s32 	%r79, %r79, %r18;
	add.s32 	%r78, %r78, %r18;
	add.s32 	%r77, %r77, %r18;
	add.s32 	%r76, %r76, %r22;
	setp.lt.u32 	%p9, %r80, 257;
	@%p9 bra 	$L__BB0_11;
$L__BB0_12:
	setp.gt.u32 	%p10, %r1, 256;
	bar.sync 	0;
	@%p10 bra 	$L__BB0_14;
	mul.wide.u32 	%rd20, %r1, 4;
	add.s64 	%rd21, %rd1, %rd20;
	ld.global.f32 	%f11, [%rd21];
	cvt.rn.f32.s32 	%f12, %r35;
	div.rn.f32 	%f13, %f11, %f12;
	st.global.f32 	[%rd21], %f13;
$L__BB0_14:
	ret;

}
	// .globl	_Z29shannon_entropy_window_kernelPKfPf
.visible .entry _Z29shannon_entropy_window_kernelPKfPf(
	.param .u64 .ptr .align 1 _Z29shannon_entropy_window_kernelPKfPf_param_0,
	.param .u64 .ptr .align 1 _Z29shannon_entropy_window_kernelPKfPf_param_1
)
{
	.reg .pred 	%p<6>;
	.reg .b32 	%r<9>;
	.reg .b32 	%f<31>;
	.reg .b64 	%rd<9>;

	ld.param.u64 	%rd1, [_Z29shannon_entropy_window_kernelPKfPf_param_0];
	ld.param.u64 	%rd2, [_Z29shannon_entropy_window_kernelPKfPf_param_1];
	mov.u32 	%r2, %ctaid.x;
	mov.u32 	%r3, %ntid.x;
	mov.u32 	%r4, %tid.x;
	mad.lo.s32 	%r1, %r2, %r3, %r4;
	setp.gt.s32 	%p1, %r1, 9;
	@%p1 bra 	$L__BB1_4;
	cvta.to.global.u64 	%rd3, %rd1;
	mul.wide.s32 	%rd4, %r1, 4;
	add.s64 	%rd5, %rd3, %rd4;
	ld.global.f32 	%f1, [%rd5];
	setp.leu.f32 	%p2, %f1, 0f00000000;
	mov.f32 	%f30, 0f00000000;
	@%p2 bra 	$L__BB1_3;
	neg.f32 	%f5, %f1;
	setp.lt.f32 	%p3, %f1, 0f00800000;
	mul.f32 	%f6, %f1, 0f4B000000;
	selp.f32 	%f7, %f6, %f1, %p3;
	selp.f32 	%f8, 0fC1B80000, 0f00000000, %p3;
	mov.b32 	%r5, %f7;
	add.s32 	%r6, %r5, -1060439283;
	and.b32  	%r7, %r6, -8388608;
	sub.s32 	%r8, %r5, %r7;
	mov.b32 	%f9, %r8;
	cvt.rn.f32.s32 	%f10, %r7;
	fma.rn.f32 	%f11, %f10, 0f34000000, %f8;
	add.f32 	%f12, %f9, 0fBF800000;
	fma.rn.f32 	%f13, %f12, 0f3DC6B27F, 0fBE2C7F30;
	fma.rn.f32 	%f14, %f13, %f12, 0f3E2FCF2A;
	fma.rn.f32 	%f15, %f14, %f12, 0fBE374E43;
	fma.rn.f32 	%f16, %f15, %f12, 0f3E520BF4;
	fma.rn.f32 	%f17, %f16, %f12, 0fBE763C8B;
	fma.rn.f32 	%f18, %f17, %f12, 0f3E93BF99;
	fma.rn.f32 	%f19, %f18, %f12, 0fBEB8AA49;
	fma.rn.f32 	%f20, %f19, %f12, 0f3EF6384A;
	fma.rn.f32 	%f21, %f20, %f12, 0fBF38AA3B;
	mul.f32 	%f22, %f12, %f21;
	mul.f32 	%f23, %f12, %f22;
	fma.rn.f32 	%f24, %f12, 0f3FB8AA3B, %f23;
	add.f32 	%f25, %f11, %f24;
	setp.gt.u32 	%p4, %r5, 2139095039;
	fma.rn.f32 	%f26, %f7, 0f7F800000, 0f7F800000;
	selp.f32 	%f27, %f26, %f25, %p4;
	setp.eq.f32 	%p5, %f7, 0f00000000;
	selp.f32 	%f28, 0fFF800000, %f27, %p5;
	mul.f32 	%f30, %f28, %f5;
$L__BB1_3:
	cvta.to.global.u64 	%rd6, %rd2;
	add.s64 	%rd8, %rd6, %rd4;
	atom.global.add.f32 	%f29, [%rd8], %f30;
$L__BB1_4:
	ret;

}


// ===== COMPILED SASS (sm_100) =====

	.target	sm_100

	.elftype	@"ET_EXEC"


//--------------------- .note.nv.tkinfo           --------------------------
	.section	.note.nv.tkinfo,"",@"SHT_NOTE"
	.sectionflags	@"SHF_NOTE_NV_TKINFO"
	.tkinfo
        /*0018*/ 	.word	0x00000002
        /*0030*/ 	.string	""
        /*0030*/ 	.string	"ptxas"
        /*0030*/ 	.string	"Cuda compilation tools, release 13.0, V13.0.88"
        /*0030*/ 	.string	"Build cuda_13.0.r13.0/compiler.36424714_0"
        /*0030*/ 	.string	"-arch sm_100 -m 64 "



//--------------------- .note.nv.cuinfo           --------------------------
	.section	.note.nv.cuinfo,"",@"SHT_NOTE"
	.sectionflags	@"SHF_NOTE_NV_CUINFO"
        /*0018*/ 	.short	0x0002
        /*001a*/ 	.short	0x0064
        /*001c*/ 	.short	0x0082
	.zero		2


//--------------------- .nv.info                  --------------------------
	.section	.nv.info,"",@"SHT_CUDA_INFO"
	.align	4


	//----- nvinfo : EIATTR_REGCOUNT
	.align		4
        /*0000*/ 	.byte	0x04, 0x2f
        /*0002*/ 	.short	(.L_1 - .L_0)
	.align		4
.L_0:
        /*0004*/ 	.word	index@(_Z9histogramPKiiPf)
        /*0008*/ 	.word	0x0000001c


	//----- nvinfo : EIATTR_FRAME_SIZE
	.align		4
.L_1:
        /*000c*/ 	.byte	0x04, 0x11
        /*000e*/ 	.short	(.L_3 - .L_2)
	.align		4
.L_2:
        /*0010*/ 	.word	index@($__internal_0_$__cuda_sm3x_div_rn_noftz_f32_slowpath)
        /*0014*/ 	.word	0x00000000


	//----- nvinfo : EIATTR_FRAME_SIZE
	.align		4
.L_3:
        /*0018*/ 	.byte	0x04, 0x11
        /*001a*/ 	.short	(.L_5 - .L_4)
	.align		4
.L_4:
        /*001c*/ 	.word	index@(_Z9histogramPKiiPf)
        /*0020*/ 	.word	0x00000000


	//----- nvinfo : EIATTR_REGCOUNT
	.align		4
.L_5:
        /*0024*/ 	.byte	0x04, 0x2f
        /*0026*/ 	.short	(.L_7 - .L_6)
	.align		4
.L_6:
        /*0028*/ 	.word	index@(_Z29shannon_entropy_window_kernelPKfPf)
        /*002c*/ 	.word	0x0000000c


	//----- nvinfo : EIATTR_FRAME_SIZE
	.align		4
.L_7:
        /*0030*/ 	.byte	0x04, 0x11
        /*0032*/ 	.short	(.L_9 - .L_8)
	.align		4
.L_8:
        /*0034*/ 	.word	index@(_Z29shannon_entropy_window_kernelPKfPf)
        /*0038*/ 	.word	0x00000000


	//----- nvinfo : EIATTR_MIN_STACK_SIZE
	.align		4
.L_9:
        /*003c*/ 	.byte	0x04, 0x12
        /*003e*/ 	.short	(.L_11 - .L_10)
	.align		4
.L_10:
        /*0040*/ 	.word	index@(_Z29shannon_entropy_window_kernelPKfPf)
        /*0044*/ 	.word	0x00000000


	//----- nvinfo : EIATTR_MIN_STACK_SIZE
	.align		4
.L_11:
        /*0048*/ 	.byte	0x04, 0x12
        /*004a*/ 	.short	(.L_13 - .L_12)
	.align		4
.L_12:
        /*004c*/ 	.word	index@(_Z9histogramPKiiPf)
        /*0050*/ 	.word	0x00000000
.L_13:


//--------------------- .nv.compat                --------------------------
	.section	.nv.compat,"",@"SHT_CUDA_COMPAT_INFO"
	.align	4
        /*0000*/ 	.byte	0x02, 0x09, 0x00, 0x00, 0x02, 0x02, 0x01, 0x00, 0x02, 0x05, 0x05, 0x00, 0x03, 0x07, 0x01, 0x01
        /*0010*/ 	.byte	0x02, 0x03, 0x00, 0x00, 0x02, 0x06, 0x01, 0x00, 0x04, 0x0b, 0x08, 0x00, 0x01, 0x00, 0x00, 0x00
        /*0020*/ 	.byte	0x00, 0x00, 0x00, 0x00


//--------------------- .nv.info._Z29shannon_entropy_window_kernelPKfPf --------------------------
	.section	.nv.info._Z29shannon_entropy_window_kernelPKfPf,"",@"SHT_CUDA_INFO"
	.sectionflags	@""
	.align	4


	//----- nvinfo : EIATTR_CUDA_API_VERSION
	.align		4
        /*0000*/ 	.byte	0x04, 0x37
        /*0002*/ 	.short	(.L_15 - .L_14)
.L_14:
        /*0004*/ 	.word	0x00000082


	//----- nvinfo : EIATTR_KPARAM_INFO
	.align		4
.L_15:
        /*0008*/ 	.byte	0x04, 0x17
        /*000a*/ 	.short	(.L_17 - .L_16)
.L_16:
        /*000c*/ 	.word	0x00000000
        /*0010*/ 	.short	0x0001
        /*0012*/ 	.short	0x0008
        /*0014*/ 	.byte	0x00, 0xf5, 0x21, 0x00


	//----- nvinfo : EIATTR_KPARAM_INFO
	.align		4
.L_17:
        /*0018*/ 	.byte	0x04, 0x17
        /*001a*/ 	.short	(.L_19 - .L_18)
.L_18:
        /*001c*/ 	.word	0x00000000
        /*0020*/ 	.short	0x0000
        /*0022*/ 	.short	0x0000
        /*0024*/ 	.byte	0x00, 0xf5, 0x21, 0x00


	//----- nvinfo : EIATTR_SPARSE_MMA_MASK
	.align		4
.L_19:
        /*0028*/ 	.byte	0x03, 0x50
        /*002a*/ 	.short	0x0000


	//----- nvinfo : EIATTR_MAXREG_COUNT
	.align		4
        /*002c*/ 	.byte	0x03, 0x1b
        /*002e*/ 	.short	0x00ff


	//----- nvinfo : EIATTR_MERCURY_ISA_VERSION
	.align		4
        /*0030*/ 	.byte	0x03, 0x5f
        /*0032*/ 	.short	0x0101


	//----- nvinfo : EIATTR_VRC_CTA_INIT_COUNT
	.align		4
        /*0034*/ 	.byte	0x02, 0x4a
	.zero		1
	.zero		1


	//----- nvinfo : EIATTR_EXIT_INSTR_OFFSETS
	.align		4
        /*0038*/ 	.byte	0x04, 0x1c
        /*003a*/ 	.short	(.L_21 - .L_20)


	//   ....[0]....
.L_20:
        /*003c*/ 	.word	0x00000060


	//   ....[1]....
        /*0040*/ 	.word	0x00000310


	//----- nvinfo : EIATTR_CRS_STACK_SIZE
	.align		4
.L_21:
        /*0044*/ 	.byte	0x04, 0x1e
        /*0046*/ 	.short	(.L_23 - .L_22)
.L_22:
        /*0048*/ 	.word	0x00000000


	//----- nvinfo : EIATTR_CBANK_PARAM_SIZE
	.align		4
.L_23:
        /*004c*/ 	.byte	0x03, 0x19
        /*004e*/ 	.short	0x0010


	//----- nvinfo : EIATTR_PARAM_CBANK
	.align		4
        /*0050*/ 	.byte	0x04, 0x0a
        /*0052*/ 	.short	(.L_25 - .L_24)
	.align		4
.L_24:
        /*0054*/ 	.word	index@(.nv.constant0._Z29shannon_entropy_window_kernelPKfPf)
        /*0058*/ 	.short	0x0380
        /*005a*/ 	.short	0x0010


	//----- nvinfo : EIATTR_SW_WAR
	.align		4
.L_25:
        /*005c*/ 	.byte	0x04, 0x36
        /*005e*/ 	.short	(.L_27 - .L_26)
.L_26:
        /*0060*/ 	.word	0x00000008
.L_27:


//--------------------- .nv.info._Z9histogramPKiiPf --------------------------
	.section	.nv.info._Z9histogramPKiiPf,"",@"SHT_CUDA_INFO"
	.sectionflags	@""
	.align	4


	//----- nvinfo : EIATTR_CUDA_API_VERSION
	.align		4
        /*0000*/ 	.byte	0x04, 0x37
        /*0002*/ 	.short	(.L_29 - .L_28)
.L_28:
        /*0004*/ 	.word	0x00000082


	//----- nvinfo : EIATTR_KPARAM_INFO
	.align		4
.L_29:
        /*0008*/ 	.byte	0x04, 0x17
        /*000a*/ 	.short	(.L_31 - .L_30)
.L_30:
        /*000c*/ 	.word	0x00000000
        /*0010*/ 	.short	0x0002
        /*0012*/ 	.short	0x0010
        /*0014*/ 	.byte	0x00, 0xf5, 0x21, 0x00


	//----- nvinfo : EIATTR_KPARAM_INFO
	.align		4
.L_31:
        /*0018*/ 	.byte	0x04, 0x17
        /*001a*/ 	.short	(.L_33 - .L_32)
.L_32:
        /*001c*/ 	.word	0x00000000
        /*0020*/ 	.short	0x0001
        /*0022*/ 	.short	0x0008
        /*0024*/ 	.byte	0x00, 0xf0, 0x11, 0x00


	//----- nvinfo : EIATTR_KPARAM_INFO
	.align		4
.L_33:
        /*0028*/ 	.byte	0x04, 0x17
        /*002a*/ 	.short	(.L_35 - .L_34)
.L_34:
        /*002c*/ 	.word	0x00000000
        /*0030*/ 	.short	0x0000
        /*0032*/ 	.short	0x0000
        /*0034*/ 	.byte	0x00, 0xf5, 0x21, 0x00


	//----- nvinfo : EIATTR_SPARSE_MMA_MASK
	.align		4
.L_35:
        /*0038*/ 	.byte	0x03, 0x50
        /*003a*/ 	.short	0x0000


	//----- nvinfo : EIATTR_MAXREG_COUNT
	.align		4
        /*003c*/ 	.byte	0x03, 0x1b
        /*003e*/ 	.short	0x00ff


	//----- nvinfo : EIATTR_NUM_BARRIERS
	.align		4
        /*0040*/ 	.byte	0x02, 0x4c
        /*0042*/ 	.byte	0x01
	.zero		1


	//----- nvinfo : EIATTR_MERCURY_ISA_VERSION
	.align		4
        /*0044*/ 	.byte	0x03, 0x5f
        /*0046*/ 	.short	0x0101


	//----- nvinfo : EIATTR_VRC_CTA_INIT_COUNT
	.align		4
        /*0048*/ 	.byte	0x02, 0x4a
	.zero		1
	.zero		1


	//----- nvinfo : EIATTR_EXIT_INSTR_OFFSETS
	.align		4
        /*004c*/ 	.byte	0x04, 0x1c
        /*004e*/ 	.short	(.L_37 - .L_36)


	//   ....[0]....
.L_36:
        /*0050*/ 	.word	0x000007a0


	//   ....[1]....
        /*0054*/ 	.word	0x000008d0


	//----- nvinfo : EIATTR_CRS_STACK_SIZE
	.align		4
.L_37:
        /*0058*/ 	.byte	0x04, 0x1e
        /*005a*/ 	.short	(.L_39 - .L_38)
.L_38:
        /*005c*/ 	.word	0x00000000


	//----- nvinfo : EIATTR_CBANK_PARAM_SIZE
	.align		4
.L_39:
        /*0060*/ 	.byte	0x03, 0x19
        /*0062*/ 	.short	0x0018


	//----- nvinfo : EIATTR_PARAM_CBANK
	.align		4
        /*0064*/ 	.byte	0x04, 0x0a
        /*0066*/ 	.short	(.L_41 - .L_40)
	.align		4
.L_40:
        /*0068*/ 	.word	index@(.nv.constant0._Z9histogramPKiiPf)
        /*006c*/ 	.short	0x0380
        /*006e*/ 	.short	0x0018


	//----- nvinfo : EIATTR_SW_WAR
	.align		4
.L_41:
        /*0070*/ 	.byte	0x04, 0x36
        /*0072*/ 	.short	(.L_43 - .L_42)
.L_42:
        /*0074*/ 	.word	0x00000008
.L_43:


//--------------------- .nv.callgraph             --------------------------
	.section	.nv.callgraph,"",@"SHT_CUDA_CALLGRAPH"
	.align	4
	.sectionentsize	8
	.align		4
        /*0000*/ 	.word	0x00000000
	.align		4
        /*0004*/ 	.word	0xffffffff
	.align		4
        /*0008*/ 	.word	0x00000000
	.align		4
        /*000c*/ 	.word	0xfffffffe
	.align		4
        /*0010*/ 	.word	0x00000000
	.align		4
        /*0014*/ 	.word	0xfffffffd
	.align		4
        /*0018*/ 	.word	0x00000000
	.align		4
        /*001c*/ 	.word	0xfffffffc


//--------------------- .text._Z29shannon_entropy_window_kernelPKfPf --------------------------
	.section	.text._Z29shannon_entropy_window_kernelPKfPf,"ax",@progbits
	.align	128
        .global         _Z29shannon_entropy_window_kernelPKfPf
        .type           _Z29shannon_entropy_window_kernelPKfPf,@function
        .size           _Z29shannon_entropy_window_kernelPKfPf,(.L_x_25 - _Z29shannon_entropy_window_kernelPKfPf)
        .other          _Z29shannon_entropy_window_kernelPKfPf,@"STO_CUDA_ENTRY STV_DEFAULT"
_Z29shannon_entropy_window_kernelPKfPf:
.text._Z29shannon_entropy_window_kernelPKfPf:
[----:B------:R-:W-:Y:S01]  /*0000*/  LDC R1, c[0x0][0x37c] ;  /* 0x0000df00ff017b82 */ /* 0x000fe20000000800 */
[----:B------:R-:W0:Y:S07]  /*0010*/  S2R R0, SR_TID.X ;  /* 0x0000000000007919 */ /* 0x000e2e0000002100 */
[----:B------:R-:W0:Y:S08]  /*0020*/  S2UR UR4, SR_CTAID.X ;  /* 0x00000000000479c3 */ /* 0x000e300000002500 */
[----:B------:R-:W0:Y:S02]  /*0030*/  LDC R7, c[0x0][0x360] ;  /* 0x0000d800ff077b82 */ /* 0x000e240000000800 */
[----:B0-----:R-:W-:-:S05]  /*0040*/  IMAD R7, R7, UR4, R0 ;  /* 0x0000000407077c24 */ /* 0x001fca000f8e0200 */
[----:B------:R-:W-:-:S13]  /*0050*/  ISETP.GT.AND P0, PT, R7, 0x9, PT ;  /* 0x000000090700780c */ /* 0x000fda0003f04270 */
[----:B------:R-:W-:Y:S05]  /*0060*/  @P0 EXIT ;  /* 0x000000000000094d */ /* 0x000fea0003800000 */
[----:B------:R-:W0:Y:S01]  /*0070*/  LDC.64 R4, c[0x0][0x380] ;  /* 0x0000e000ff047b82 */ /* 0x000e220000000a00 */
[----:B------:R-:W1:Y:S07]  /*0080*/  LDCU.64 UR4, c[0x0][0x358] ;  /* 0x00006b00ff0477ac */ /* 0x000e6e0008000a00 */
[----:B------:R-:W2:Y:S01]  /*0090*/  LDC.64 R2, c[0x0][0x388] ;  /* 0x0000e200ff027b82 */ /* 0x000ea20000000a00 */
[----:B0-----:R-:W-:-:S05]  /*00a0*/  IMAD.WIDE R4, R7, 0x4, R4 ;  /* 0x0000000407047825 */ /* 0x001fca00078e0204 */
[----:B-1----:R-:W3:Y:S01]  /*00b0*/  LDG.E R0, desc[UR4][R4.64] ;  /* 0x0000000404007981 */ /* 0x002ee2000c1e1900 */
[----:B------:R-:W-:Y:S01]  /*00c0*/  BSSY.RECONVERGENT B0, `(.L_x_0) ;  /* 0x0000023000007945 */ /* 0x000fe20003800200 */
[----:B--2---:R-:W-:-:S04]  /*00d0*/  IMAD.WIDE R2, R7, 0x4, R2 ;  /* 0x0000000407027825 */ /* 0x004fc800078e0202 */
[----:B------:R-:W-:Y:S01]  /*00e0*/  HFMA2 R7, -RZ, RZ, 0, 0 ;  /* 0x00000000ff077431 */ /* 0x000fe200000001ff */
[----:B---3--:R-:W-:-:S13]  /*00f0*/  FSETP.GT.AND P0, PT, R0, RZ, PT ;  /* 0x000000ff0000720b */ /* 0x008fda0003f04000 */
[----:B------:R-:W-:Y:S05]  /*0100*/  @!P0 BRA `(.L_x_1) ;  /* 0x0000000000788947 */ /* 0x000fea0003800000 */
[C---:B------:R-:W-:Y:S01]  /*0110*/  FMUL R5, R0.reuse, 8388608 ;  /* 0x4b00000000057820 */ /* 0x040fe20000400000 */
[----:B------:R-:W-:Y:S02]  /*0120*/  FSETP.GEU.AND P0, PT, R0, 1.175494350822287508e-38, PT ;  /* 0x008000000000780b */ /* 0x000fe40003f0e000 */
[----:B------:R-:W-:Y:S02]  /*0130*/  MOV R7, 0x3dc6b27f ;  /* 0x3dc6b27f00077802 */ /* 0x000fe40000000f00 */
[----:B------:R-:W-:-:S04]  /*0140*/  FSEL R5, R5, R0, !P0 ;  /* 0x0000000005057208 */ /* 0x000fc80004000000 */
[----:B------:R-:W-:-:S04]  /*0150*/  IADD3 R4, PT, PT, R5, -0x3f3504f3, RZ ;  /* 0xc0cafb0d05047810 */ /* 0x000fc80007ffe0ff */
[----:B------:R-:W-:-:S04]  /*0160*/  LOP3.LUT R6, R4, 0xff800000, RZ, 0xc0, !PT ;  /* 0xff80000004067812 */ /* 0x000fc800078ec0ff */
[----:B------:R-:W-:-:S05]  /*0170*/  IADD3 R4, PT, PT, R5, -R6, RZ ;  /* 0x8000000605047210 */ /* 0x000fca0007ffe0ff */
[----:B------:R-:W-:Y:S01]  /*0180*/  FADD R8, R4, -1 ;  /* 0xbf80000004087421 */ /* 0x000fe20000000000 */
[----:B------:R-:W-:Y:S02]  /*0190*/  FSEL R4, RZ, -23, P0 ;  /* 0xc1b80000ff047808 */ /* 0x000fe40000000000 */
[----:B------:R-:W-:Y:S01]  /*01a0*/  ISETP.GT.U32.AND P0, PT, R5, 0x7f7fffff, PT ;  /* 0x7f7fffff0500780c */ /* 0x000fe20003f04070 */
[----:B------:R-:W-:-:S04]  /*01b0*/  FFMA R7, R8, R7, -0.16845393180847167969 ;  /* 0xbe2c7f3008077423 */ /* 0x000fc80000000007 */
[----:B------:R-:W-:-:S04]  /*01c0*/  FFMA R7, R8, R7, 0.1716887056827545166 ;  /* 0x3e2fcf2a08077423 */ /* 0x000fc80000000007 */
[----:B------:R-:W-:-:S04]  /*01d0*/  FFMA R7, R8, R7, -0.17900948226451873779 ;  /* 0xbe374e4308077423 */ /* 0x000fc80000000007 */
[----:B------:R-:W-:-:S04]  /*01e0*/  FFMA R7, R8, R7, 0.20512372255325317383 ;  /* 0x3e520bf408077423 */ /* 0x000fc80000000007 */
[----:B------:R-:W-:-:S04]  /*01f0*/  FFMA R7, R8, R7, -0.24046532809734344482 ;  /* 0xbe763c8b08077423 */ /* 0x000fc80000000007 */
[----:B------:R-:W-:-:S04]  /*0200*/  FFMA R7, R8, R7, 0.28857114911079406738 ;  /* 0x3e93bf9908077423 */ /* 0x000fc80000000007 */
[----:B------:R-:W-:-:S04]  /*0210*/  FFMA R7, R8, R7, -0.36067417263984680176 ;  /* 0xbeb8aa4908077423 */ /* 0x000fc80000000007 */
[----:B------:R-:W-:-:S04]  /*0220*/  FFMA R7, R8, R7, 0.48089820146560668945 ;  /* 0x3ef6384a08077423 */ /* 0x000fc80000000007 */
[----:B------:R-:W-:-:S04]  /*0230*/  FFMA R7, R8, R7, -0.72134751081466674805 ;  /* 0xbf38aa3b08077423 */ /* 0x000fc80000000007 */
[C---:B------:R-:W-:Y:S01]  /*0240*/  FMUL R9, R8.reuse, R7 ;  /* 0x0000000708097220 */ /* 0x040fe20000400000 */
[----:B------:R-:W-:Y:S02]  /*0250*/  I2FP.F32.S32 R7, R6 ;  /* 0x0000000600077245 */ /* 0x000fe40000201400 */
[----:B------:R-:W-:Y:S01]  /*0260*/  MOV R6, 0x7f800000 ;  /* 0x7f80000000067802 */ /* 0x000fe20000000f00 */
[C---:B------:R-:W-:Y:S02]  /*0270*/  FMUL R9, R8.reuse, R9 ;  /* 0x0000000908097220 */ /* 0x040fe40000400000 */
[----:B------:R-:W-:Y:S02]  /*0280*/  FFMA R4, R7, 1.1920928955078125e-07, R4 ;  /* 0x3400000007047823 */ /* 0x000fe40000000004 */
[----:B------:R-:W-:-:S04]  /*0290*/  FFMA R9, R8, 1.4426950216293334961, R9 ;  /* 0x3fb8aa3b08097823 */ /* 0x000fc80000000009 */
[----:B------:R-:W-:Y:S01]  /*02a0*/  FADD R4, R4, R9 ;  /* 0x0000000904047221 */ /* 0x000fe20000000000 */
[C---:B------:R-:W-:Y:S01]  /*02b0*/  @P0 FFMA R4, R5.reuse, R6, +INF ;  /* 0x7f80000005040423 */ /* 0x040fe20000000006 */
[----:B------:R-:W-:-:S04]  /*02c0*/  FSETP.NEU.AND P0, PT, R5, RZ, PT ;  /* 0x000000ff0500720b */ /* 0x000fc80003f0d000 */
[----:B------:R-:W-:-:S05]  /*02d0*/  FSEL R7, R4, -INF , P0 ;  /* 0xff80000004077808 */ /* 0x000fca0000000000 */
[----:B------:R-:W-:-:S07]  /*02e0*/  FMUL R7, R0, -R7 ;  /* 0x8000000700077220 */ /* 0x000fce0000400000 */
.L_x_1:
[----:B------:R-:W-:Y:S05]  /*02f0*/  BSYNC.RECONVERGENT B0 ;  /* 0x0000000000007941 */ /* 0x000fea0003800200 */
.L_x_0:
[----:B------:R-:W-:Y:S01]  /*0300*/  REDG.E.ADD.F32.FTZ.RN.STRONG.GPU desc[UR4][R2.64], R7 ;  /* 0x00000007020079a6 */ /* 0x000fe2000c12f304 */
[----:B------:R-:W-:Y:S05]  /*0310*/  EXIT ;  /* 0x000000000000794d */ /* 0x000fea0003800000 */
.L_x_2:
[----:B------:R-:W-:-:S00]  /*0320*/  BRA `(.L_x_2) ;  /* 0xfffffffc00fc7947 */ /* 0x000fc0000383ffff */
[----:B------:R-:W-:-:S00]  /*0330*/  NOP ;  /* 0x0000000000007918 */ /* 0x000fc00000000000 */
        /* <DEDUP_REMOVED lines=12> */
.L_x_25:


//--------------------- .text._Z9histogramPKiiPf  --------------------------
	.section	.text._Z9histogramPKiiPf,"ax",@progbits
	.align	128
        .global         _Z9histogramPKiiPf
        .type           _Z9histogramPKiiPf,@function
        .size           _Z9histogramPKiiPf,(.L_x_24 - _Z9histogramPKiiPf)
        .other          _Z9histogramPKiiPf,@"STO_CUDA_ENTRY STV_DEFAULT"
_Z9histogramPKiiPf:
.text._Z9histogramPKiiPf:
[----:B------:R-:W-:Y:S01]  /*0000*/  LDC R1, c[0x0][0x37c] ;  /* 0x0000df00ff017b82 */ /* 0x000fe20000000800 */
[----:B------:R-:W0:Y:S07]  /*0010*/  S2R R0, SR_TID.X ;  /* 0x0000000000007919 */ /* 0x000e2e0000002100 */
[----:B------:R-:W1:Y:S01]  /*0020*/  S2UR UR4, SR_CTAID.X ;  /* 0x00000000000479c3 */ /* 0x000e620000002500 */
[----:B------:R-:W2:Y:S01]  /*0030*/  LDCU UR8, c[0x0][0x388] ;  /* 0x00007100ff0877ac */ /* 0x000ea20008000800 */
[----:B------:R-:W3:Y:S06]  /*0040*/  LDCU.64 UR6, c[0x0][0x358] ;  /* 0x00006b00ff0677ac */ /* 0x000eec0008000a00 */
[----:B------:R-:W1:Y:S01]  /*0050*/  LDC R3, c[0x0][0x360] ;  /* 0x0000d800ff037b82 */ /* 0x000e620000000800 */
[----:B0-----:R-:W-:Y:S01]  /*0060*/  ISETP.GT.U32.AND P0, PT, R0, 0x100, PT ;  /* 0x000001000000780c */ /* 0x001fe20003f04070 */
[----:B-1----:R-:W-:-:S05]  /*0070*/  IMAD R9, R3, UR4, R0 ;  /* 0x0000000403097c24 */ /* 0x002fca000f8e0200 */
[----:B--2---:R-:W-:-:S07]  /*0080*/  ISETP.GE.AND P1, PT, R9, UR8, PT ;  /* 0x0000000809007c0c */ /* 0x004fce000bf26270 */
[----:B------:R-:W0:Y:S01]  /*0090*/  @!P0 S2R R5, SR_CgaCtaId ;  /* 0x0000000000058919 */ /* 0x000e220000008800 */
[----:B------:R-:W-:-:S04]  /*00a0*/  @!P0 MOV R2, 0x400 ;  /* 0x0000040000028802 */ /* 0x000fc80000000f00 */
[----:B0-----:R-:W-:-:S05]  /*00b0*/  @!P0 LEA R5, R5, R2, 0x18 ;  /* 0x0000000205058211 */ /* 0x001fca00078ec0ff */
[----:B------:R-:W-:-:S05]  /*00c0*/  @!P0 IMAD R5, R0, 0x4, R5 ;  /* 0x0000000400058824 */ /* 0x000fca00078e0205 */
[----:B------:R0:W-:Y:S01]  /*00d0*/  @!P0 STS [R5], RZ ;  /* 0x000000ff05008388 */ /* 0x0001e20000000800 */
[----:B------:R-:W-:Y:S06]  /*00e0*/  BAR.SYNC.DEFER_BLOCKING 0x0 ;  /* 0x0000000000007b1d */ /* 0x000fec0000010000 */
[----:B---3--:R-:W-:Y:S05]  /*00f0*/  @P1 BRA `(.L_x_3) ;  /* 0x0000000000381947 */ /* 0x008fea0003800000 */
[----:B0-----:R-:W0:Y:S01]  /*0100*/  S2R R5, SR_CgaCtaId ;  /* 0x0000000000057919 */ /* 0x001e220000008800 */
[----:B------:R-:W1:Y:S01]  /*0110*/  LDC.64 R6, c[0x0][0x380] ;  /* 0x0000e000ff067b82 */ /* 0x000e620000000a00 */
[----:B------:R-:W2:Y:S01]  /*0120*/  LDCU UR4, c[0x0][0x370] ;  /* 0x00006e00ff0477ac */ /* 0x000ea20008000800 */
[----:B------:R-:W-:-:S04]  /*0130*/  MOV R2, 0x400 ;  /* 0x0000040000027802 */ /* 0x000fc80000000f00 */
[----:B0-----:R-:W-:Y:S01]  /*0140*/  LEA R11, R5, R2, 0x18 ;  /* 0x00000002050b7211 */ /* 0x001fe200078ec0ff */
[----:B--2---:R-:W-:-:S07]  /*0150*/  IMAD R2, R3, UR4, RZ ;  /* 0x0000000403027c24 */ /* 0x004fce000f8e02ff */
.L_x_4:
[----:B-1----:R-:W-:-:S06]  /*0160*/  IMAD.WIDE R4, R9, 0x4, R6 ;  /* 0x0000000409047825 */ /* 0x002fcc00078e0206 */
[----:B--2---:R-:W2:Y:S01]  /*0170*/  LDG.E R4, desc[UR6][R4.64] ;  /* 0x0000000604047981 */ /* 0x004ea2000c1e1900 */
[----:B------:R-:W-:Y:S01]  /*0180*/  IMAD.IADD R9, R2, 0x1, R9 ;  /* 0x0000000102097824 */ /* 0x000fe200078e0209 */
[----:B------:R-:W-:Y:S05]  /*0190*/  YIELD ;  /* 0x0000000000007946 */ /* 0x000fea0003800000 */
[----:B------:R-:W-:Y:S01]  /*01a0*/  ISETP.GE.AND P1, PT, R9, UR8, PT ;  /* 0x0000000809007c0c */ /* 0x000fe2000bf26270 */
[----:B--2---:R-:W-:-:S05]  /*01b0*/  IMAD R8, R4, 0x4, R11 ;  /* 0x0000000404087824 */ /* 0x004fca00078e020b */
[----:B------:R2:W-:Y:S07]  /*01c0*/  ATOMS.POPC.INC.32 RZ, [R8+URZ] ;  /* 0x0000000008ff7f8c */ /* 0x0005ee000d8000ff */
[----:B------:R-:W-:Y:S05]  /*01d0*/  @!P1 BRA `(.L_x_4) ;  /* 0xfffffffc00e09947 */ /* 0x000fea000383ffff */
.L_x_3:
[----:B------:R-:W-:Y:S05]  /*01e0*/  WARPSYNC.ALL ;  /* 0x0000000000007948 */ /* 0x000fea0003800000 */
[----:B------:R-:W-:Y:S06]  /*01f0*/  BAR.SYNC.DEFER_BLOCKING 0x0 ;  /* 0x0000000000007b1d */ /* 0x000fec0000010000 */
[----:B------:R-:W-:Y:S05]  /*0200*/  @P0 BRA `(.L_x_5) ;  /* 0x00000004005c0947 */ /* 0x000fea0003800000 */
[----:B--2---:R-:W1:Y:S01]  /*0210*/  I2F.U32.RP R8, R3 ;  /* 0x0000000300087306 */ /* 0x004e620000209000 */
[----:B------:R-:W-:Y:S01]  /*0220*/  IMAD.IADD R2, R0, 0x1, R3 ;  /* 0x0000000100027824 */ /* 0x000fe200078e0203 */
[----:B------:R-:W-:Y:S01]  /*0230*/  ISETP.NE.U32.AND P3, PT, R3, RZ, PT ;  /* 0x000000ff0300720c */ /* 0x000fe20003f65070 */
[----:B------:R-:W-:Y:S03]  /*0240*/  BSSY B0, `(.L_x_6) ;  /* 0x000002e000007945 */ /* 0x000fe60003800000 */
[C---:B------:R-:W-:Y:S02]  /*0250*/  ISETP.GE.U32.AND P1, PT, R2.reuse, 0x101, PT ;  /* 0x000001010200780c */ /* 0x040fe40003f26070 */
[----:B------:R-:W-:Y:S01]  /*0260*/  VIMNMX.U32 R7, PT, PT, R2, 0x101, !PT ;  /* 0x0000010102077848 */ /* 0x000fe20007fe0000 */
[----:B-1----:R-:W1:Y:S02]  /*0270*/  MUFU.RCP R8, R8 ;  /* 0x0000000800087308 */ /* 0x002e640000001000 */
[----:B-1----:R-:W-:-:S06]  /*0280*/  VIADD R4, R8, 0xffffffe ;  /* 0x0ffffffe08047836 */ /* 0x002fcc0000000000 */
[----:B0-----:R0:W1:Y:S02]  /*0290*/  F2I.FTZ.U32.TRUNC.NTZ R5, R4 ;  /* 0x0000000400057305 */ /* 0x001064000021f000 */
[----:B0-----:R-:W-:Y:S02]  /*02a0*/  IMAD.MOV.U32 R4, RZ, RZ, RZ ;  /* 0x000000ffff047224 */ /* 0x001fe400078e00ff */
[----:B-1----:R-:W-:-:S04]  /*02b0*/  IMAD.MOV R6, RZ, RZ, -R5 ;  /* 0x000000ffff067224 */ /* 0x002fc800078e0a05 */
[----:B------:R-:W-:Y:S01]  /*02c0*/  IMAD R9, R6, R3, RZ ;  /* 0x0000000306097224 */ /* 0x000fe200078e02ff */
[----:B------:R-:W-:-:S03]  /*02d0*/  SEL R6, RZ, 0x1, P1 ;  /* 0x00000001ff067807 */ /* 0x000fc60000800000 */
[----:B------:R-:W-:Y:S01]  /*02e0*/  IMAD.HI.U32 R5, R5, R9, R4 ;  /* 0x0000000905057227 */ /* 0x000fe200078e0004 */
[----:B------:R-:W-:-:S05]  /*02f0*/  IADD3 R2, PT, PT, R7, -R2, -R6 ;  /* 0x8000000207027210 */ /* 0x000fca0007ffe806 */
[----:B------:R-:W-:-:S04]  /*0300*/  IMAD.HI.U32 R5, R5, R2, RZ ;  /* 0x0000000205057227 */ /* 0x000fc800078e00ff */
[----:B------:R-:W-:-:S04]  /*0310*/  IMAD.MOV R4, RZ, RZ, -R5 ;  /* 0x000000ffff047224 */ /* 0x000fc800078e0a05 */
[----:B------:R-:W-:-:S05]  /*0320*/  IMAD R2, R3, R4, R2 ;  /* 0x0000000403027224 */ /* 0x000fca00078e0202 */
[----:B------:R-:W-:-:S13]  /*0330*/  ISETP.GE.U32.AND P1, PT, R2, R3, PT ;  /* 0x000000030200720c */ /* 0x000fda0003f26070 */
[----:B------:R-:W-:Y:S02]  /*0340*/  @P1 IMAD.IADD R2, R2, 0x1, -R3 ;  /* 0x0000000102021824 */ /* 0x000fe400078e0a03 */
[----:B------:R-:W-:-:S03]  /*0350*/  @P1 VIADD R5, R5, 0x1 ;  /* 0x0000000105051836 */ /* 0x000fc60000000000 */
[----:B------:R-:W-:-:S13]  /*0360*/  ISETP.GE.U32.AND P2, PT, R2, R3, PT ;  /* 0x000000030200720c */ /* 0x000fda0003f46070 */
[----:B------:R-:W-:Y:S01]  /*0370*/  @P2 VIADD R5, R5, 0x1 ;  /* 0x0000000105052836 */ /* 0x000fe20000000000 */
[----:B------:R-:W-:-:S05]  /*0380*/  @!P3 LOP3.LUT R5, RZ, R3, RZ, 0x33, !PT ;  /* 0x00000003ff05b212 */ /* 0x000fca00078e33ff */
[----:B------:R-:W-:-:S05]  /*0390*/  IMAD.IADD R6, R6, 0x1, R5 ;  /* 0x0000000106067824 */ /* 0x000fca00078e0205 */
[C---:B------:R-:W-:Y:S02]  /*03a0*/  LOP3.LUT R2, R6.reuse, 0x3, RZ, 0xc0, !PT ;  /* 0x0000000306027812 */ /* 0x040fe400078ec0ff */
[----:B------:R-:W-:Y:S02]  /*03b0*/  ISETP.GE.U32.AND P2, PT, R6, 0x3, PT ;  /* 0x000000030600780c */ /* 0x000fe40003f46070 */
[----:B------:R-:W-:Y:S01]  /*03c0*/  ISETP.NE.AND P1, PT, R2, 0x3, PT ;  /* 0x000000030200780c */ /* 0x000fe20003f25270 */
[----:B------:R-:W-:-:S12]  /*03d0*/  IMAD.MOV.U32 R2, RZ, RZ, R0 ;  /* 0x000000ffff027224 */ /* 0x000fd800078e0000 */
[----:B------:R-:W-:Y:S05]  /*03e0*/  @!P1 BRA `(.L_x_7) ;  /* 0x00000000004c9947 */ /* 0x000fea0003800000 */
[----:B------:R-:W0:Y:S01]  /*03f0*/  S2UR UR5, SR_CgaCtaId ;  /* 0x00000000000579c3 */ /* 0x000e220000008800 */
[----:B------:R-:W-:Y:S01]  /*0400*/  VIADD R6, R6, 0x1 ;  /* 0x0000000106067836 */ /* 0x000fe20000000000 */
[----:B------:R-:W-:-:S04]  /*0410*/  UMOV UR4, 0x400 ;  /* 0x0000040000047882 */ /* 0x000fc80000000000 */
[----:B------:R-:W-:Y:S02]  /*0420*/  LOP3.LUT R6, R6, 0x3, RZ, 0xc0, !PT ;  /* 0x0000000306067812 */ /* 0x000fe400078ec0ff */
[----:B------:R-:W1:Y:S03]  /*0430*/  LDC.64 R4, c[0x0][0x390] ;  /* 0x0000e400ff047b82 */ /* 0x000e660000000a00 */
[----:B------:R-:W-:Y:S02]  /*0440*/  IMAD R2, R6, R3, R0 ;  /* 0x0000000306027224 */ /* 0x000fe400078e0200 */
[----:B------:R-:W-:Y:S01]  /*0450*/  IMAD.MOV R7, RZ, RZ, -R6 ;  /* 0x000000ffff077224 */ /* 0x000fe200078e0a06 */
[----:B0-----:R-:W-:-:S06]  /*0460*/  ULEA UR4, UR5, UR4, 0x18 ;  /* 0x0000000405047291 */ /* 0x001fcc000f8ec0ff */
[C---:B------:R-:W-:Y:S01]  /*0470*/  LEA R6, R0.reuse, UR4, 0x2 ;  /* 0x0000000400067c11 */ /* 0x040fe2000f8e10ff */
[----:B-1----:R-:W-:-:S07]  /*0480*/  IMAD.WIDE.U32 R4, R0, 0x4, R4 ;  /* 0x0000000400047825 */ /* 0x002fce00078e0004 */
.L_x_8:
[----:B------:R0:W1:Y:S01]  /*0490*/  LDS R8, [R6] ;  /* 0x0000000006087984 */ /* 0x0000620000000800 */
[----:B------:R-:W-:Y:S01]  /*04a0*/  VIADD R7, R7, 0x1 ;  /* 0x0000000107077836 */ /* 0x000fe20000000000 */
[----:B------:R-:W-:Y:S05]  /*04b0*/  YIELD ;  /* 0x0000000000007946 */ /* 0x000fea0003800000 */
[----:B------:R-:W-:Y:S01]  /*04c0*/  ISETP.NE.AND P1, PT, R7, RZ, PT ;  /* 0x000000ff0700720c */ /* 0x000fe20003f25270 */
[----:B0-----:R-:W-:Y:S01]  /*04d0*/  IMAD R6, R3, 0x4, R6 ;  /* 0x0000000403067824 */ /* 0x001fe200078e0206 */
[----:B-1----:R-:W-:-:S05]  /*04e0*/  I2FP.F32.S32 R9, R8 ;  /* 0x0000000800097245 */ /* 0x002fca0000201400 */
[----:B------:R0:W-:Y:S02]  /*04f0*/  REDG.E.ADD.F32.FTZ.RN.STRONG.GPU desc[UR6][R4.64], R9 ;  /* 0x00000009040079a6 */ /* 0x0001e4000c12f306 */
[----:B0-----:R-:W-:-:S04]  /*0500*/  IMAD.WIDE.U32 R4, R3, 0x4, R4 ;  /* 0x0000000403047825 */ /* 0x001fc800078e0004 */
[----:B------:R-:W-:Y:S05]  /*0510*/  @P1 BRA `(.L_x_8) ;  /* 0xfffffffc00dc1947 */ /* 0x000fea000383ffff */
.L_x_7:
[----:B------:R-:W-:Y:S05]  /*0520*/  BSYNC B0 ;  /* 0x0000000000007941 */ /* 0x000fea0003800000 */
.L_x_6:
[----:B------:R-:W-:Y:S05]  /*0530*/  @!P2 BRA `(.L_x_5) ;  /* 0x000000000090a947 */ /* 0x000fea0003800000 */
[----:B------:R-:W0:Y:S01]  /*0540*/  S2UR UR5, SR_CgaCtaId ;  /* 0x00000000000579c3 */ /* 0x000e220000008800 */
[----:B------:R-:W-:Y:S01]  /*0550*/  UMOV UR4, 0x400 ;  /* 0x0000040000047882 */ /* 0x000fe20000000000 */
[C-C-:B------:R-:W-:Y:S02]  /*0560*/  IMAD R14, R3.reuse, 0x2, R2.reuse ;  /* 0x00000002030e7824 */ /* 0x140fe400078e0202 */
[----:B------:R-:W-:Y:S02]  /*0570*/  IMAD R15, R3, 0x3, R2 ;  /* 0x00000003030f7824 */ /* 0x000fe400078e0202 */
[----:B------:R-:W-:Y:S02]  /*0580*/  IMAD.IADD R16, R2, 0x1, R3 ;  /* 0x0000000102107824 */ /* 0x000fe400078e0203 */
[----:B------:R-:W1:Y:S01]  /*0590*/  LDC.64 R4, c[0x0][0x390] ;  /* 0x0000e400ff047b82 */ /* 0x000e620000000a00 */
[----:B0-----:R-:W-:-:S06]  /*05a0*/  ULEA UR4, UR5, UR4, 0x18 ;  /* 0x0000000405047291 */ /* 0x001fcc000f8ec0ff */
[----:B------:R-:W-:-:S07]  /*05b0*/  LEA R18, R2, UR4, 0x2 ;  /* 0x0000000402127c11 */ /* 0x000fce000f8e10ff */
.L_x_9:
[C-C-:B------:R-:W-:Y:S01]  /*05c0*/  IMAD R19, R3.reuse, 0x4, R18.reuse ;  /* 0x0000000403137824 */ /* 0x140fe200078e0212 */
[----:B----4-:R-:W0:Y:S01]  /*05d0*/  LDS R17, [R18] ;  /* 0x0000000012117984 */ /* 0x010e220000000800 */
[C-C-:B------:R-:W-:Y:S01]  /*05e0*/  IMAD R20, R3.reuse, 0x8, R18.reuse ;  /* 0x0000000803147824 */ /* 0x140fe200078e0212 */
[----:B------:R-:W-:Y:S05]  /*05f0*/  YIELD ;  /* 0x0000000000007946 */ /* 0x000fea0003800000 */
[----:B------:R-:W-:Y:S01]  /*0600*/  IMAD R22, R3, 0xc, R18 ;  /* 0x0000000c03167824 */ /* 0x000fe200078e0212 */
[----:B------:R-:W2:Y:S01]  /*0610*/  LDS R19, [R19] ;  /* 0x0000000013137984 */ /* 0x000ea20000000800 */
[----:B-1----:R-:W-:-:S03]  /*0620*/  IMAD.WIDE.U32 R6, R2, 0x4, R4 ;  /* 0x0000000402067825 */ /* 0x002fc600078e0004 */
[----:B------:R-:W1:Y:S01]  /*0630*/  LDS R20, [R20] ;  /* 0x0000000014147984 */ /* 0x000e620000000800 */
[----:B------:R-:W-:-:S03]  /*0640*/  IMAD.WIDE.U32 R8, R16, 0x4, R4 ;  /* 0x0000000410087825 */ /* 0x000fc600078e0004 */
[----:B------:R-:W3:Y:S01]  /*0650*/  LDS R22, [R22] ;  /* 0x0000000016167984 */ /* 0x000ee20000000800 */
[----:B------:R-:W-:Y:S01]  /*0660*/  IADD3 R2, PT, PT, R3, R2, R3 ;  /* 0x0000000203027210 */ /* 0x000fe20007ffe003 */
[----:B------:R-:W-:-:S03]  /*0670*/  IMAD.WIDE.U32 R10, R14, 0x4, R4 ;  /* 0x000000040e0a7825 */ /* 0x000fc600078e0004 */
[----:B------:R-:W-:Y:S01]  /*0680*/  IADD3 R2, PT, PT, R3, R2, R3 ;  /* 0x0000000203027210 */ /* 0x000fe20007ffe003 */
[----:B------:R-:W-:-:S03]  /*0690*/  IMAD.WIDE.U32 R12, R15, 0x4, R4 ;  /* 0x000000040f0c7825 */ /* 0x000fc600078e0004 */
[----:B------:R-:W-:Y:S01]  /*06a0*/  ISETP.GE.U32.AND P1, PT, R2, 0x101, PT ;  /* 0x000001010200780c */ /* 0x000fe20003f26070 */
[C---:B------:R-:W-:Y:S01]  /*06b0*/  IMAD R14, R3.reuse, 0x4, R14 ;  /* 0x00000004030e7824 */ /* 0x040fe200078e020e */
[C---:B------:R-:W-:Y:S01]  /*06c0*/  LEA R15, R3.reuse, R15, 0x2 ;  /* 0x0000000f030f7211 */ /* 0x040fe200078e10ff */
[----:B------:R-:W-:Y:S01]  /*06d0*/  IMAD R16, R3, 0x4, R16 ;  /* 0x0000000403107824 */ /* 0x000fe200078e0210 */
[----:B0-----:R-:W-:-:S05]  /*06e0*/  I2FP.F32.S32 R17, R17 ;  /* 0x0000001100117245 */ /* 0x001fca0000201400 */
[----:B------:R4:W-:Y:S01]  /*06f0*/  REDG.E.ADD.F32.FTZ.RN.STRONG.GPU desc[UR6][R6.64], R17 ;  /* 0x00000011060079a6 */ /* 0x0009e2000c12f306 */
[----:B--2---:R-:W-:Y:S02]  /*0700*/  I2FP.F32.S32 R21, R19 ;  /* 0x0000001300157245 */ /* 0x004fe40000201400 */
[----:B-1----:R-:W-:-:S03]  /*0710*/  I2FP.F32.S32 R23, R20 ;  /* 0x0000001400177245 */ /* 0x002fc60000201400 */
[----:B------:R4:W-:Y:S01]  /*0720*/  REDG.E.ADD.F32.FTZ.RN.STRONG.GPU desc[UR6][R8.64], R21 ;  /* 0x00000015080079a6 */ /* 0x0009e2000c12f306 */
[----:B---3--:R-:W-:-:S03]  /*0730*/  I2FP.F32.S32 R25, R22 ;  /* 0x0000001600197245 */ /* 0x008fc60000201400 */
[----:B------:R4:W-:Y:S01]  /*0740*/  REDG.E.ADD.F32.FTZ.RN.STRONG.GPU desc[UR6][R10.64], R23 ;  /* 0x000000170a0079a6 */ /* 0x0009e2000c12f306 */
[----:B------:R-:W-:-:S03]  /*0750*/  IMAD R18, R3, 0x10, R18 ;  /* 0x0000001003127824 */ /* 0x000fc600078e0212 */
[----:B------:R4:W-:Y:S01]  /*0760*/  REDG.E.ADD.F32.FTZ.RN.STRONG.GPU desc[UR6][R12.64], R25 ;  /* 0x000000190c0079a6 */ /* 0x0009e2000c12f306 */
[----:B------:R-:W-:Y:S05]  /*0770*/  @!P1 BRA `(.L_x_9) ;  /* 0xfffffffc00909947 */ /* 0x000fea000383ffff */
.L_x_5:
[----:B------:R-:W-:Y:S05]  /*0780*/  WARPSYNC.ALL ;  /* 0x0000000000007948 */ /* 0x000fea0003800000 */
[----:B------:R-:W-:Y:S06]  /*0790*/  BAR.SYNC.DEFER_BLOCKING 0x0 ;  /* 0x0000000000007b1d */ /* 0x000fec0000010000 */
[----:B------:R-:W-:Y:S05]  /*07a0*/  @P0 EXIT ;  /* 0x000000000000094d */ /* 0x000fea0003800000 */
[----:B0-----:R-:W0:Y:S02]  /*07b0*/  LDC.64 R4, c[0x0][0x390] ;  /* 0x0000e400ff047b82 */ /* 0x001e240000000a00 */
[----:B0-----:R-:W-:-:S05]  /*07c0*/  IMAD.WIDE.U32 R4, R0, 0x4, R4 ;  /* 0x0000000400047825 */ /* 0x001fca00078e0004 */
[----:B------:R-:W3:Y:S01]  /*07d0*/  LDG.E R0, desc[UR6][R4.64] ;  /* 0x0000000604007981 */ /* 0x000ee2000c1e1900 */
[----:B------:R-:W-:Y:S01]  /*07e0*/  I2FP.F32.S32 R3, UR8 ;  /* 0x0000000800037c45 */ /* 0x000fe20008201400 */
[----:B------:R-:W-:Y:S03]  /*07f0*/  BSSY.RECONVERGENT B0, `(.L_x_10) ;  /* 0x000000c000007945 */ /* 0x000fe60003800200 */
[----:B------:R-:W4:Y:S02]  /*0800*/  MUFU.RCP R2, R3 ;  /* 0x0000000300027308 */ /* 0x000f240000001000 */
[----:B----4-:R-:W-:-:S04]  /*0810*/  FFMA R7, -R3, R2, 1 ;  /* 0x3f80000003077423 */ /* 0x010fc80000000102 */
[----:B------:R-:W-:Y:S02]  /*0820*/  FFMA R7, R2, R7, R2 ;  /* 0x0000000702077223 */ /* 0x000fe40000000002 */
[----:B---3--:R-:W0:Y:S02]  /*0830*/  FCHK P0, R0, R3 ;  /* 0x0000000300007302 */ /* 0x008e240000000000 */
[----:B------:R-:W-:-:S04]  /*0840*/  FFMA R2, R0, R7, RZ ;  /* 0x0000000700027223 */ /* 0x000fc800000000ff */
[----:B------:R-:W-:-:S04]  /*0850*/  FFMA R6, -R3, R2, R0 ;  /* 0x0000000203067223 */ /* 0x000fc80000000100 */
[----:B------:R-:W-:Y:S01]  /*0860*/  FFMA R7, R7, R6, R2 ;  /* 0x0000000607077223 */ /* 0x000fe20000000002 */
[----:B0-----:R-:W-:Y:S06]  /*0870*/  @!P0 BRA `(.L_x_11) ;  /* 0x00000000000c8947 */ /* 0x001fec0003800000 */
[----:B------:R-:W-:-:S07]  /*0880*/  MOV R2, 0x8a0 ;  /* 0x000008a000027802 */ /* 0x000fce0000000f00 */
[----:B--2---:R-:W-:Y:S05]  /*0890*/  CALL.REL.NOINC `($__internal_0_$__cuda_sm3x_div_rn_noftz_f32_slowpath) ;  /* 0x0000000000107944 */ /* 0x004fea0003c00000 */
[----:B------:R-:W-:-:S07]  /*08a0*/  IMAD.MOV.U32 R7, RZ, RZ, R0 ;  /* 0x000000ffff077224 */ /* 0x000fce00078e0000 */
.L_x_11:
[----:B------:R-:W-:Y:S05]  /*08b0*/  BSYNC.RECONVERGENT B0 ;  /* 0x0000000000007941 */ /* 0x000fea0003800200 */
.L_x_10:
[----:B------:R-:W-:Y:S01]  /*08c0*/  STG.E desc[UR6][R4.64], R7 ;  /* 0x0000000704007986 */ /* 0x000fe2000c101906 */
[----:B------:R-:W-:Y:S05]  /*08d0*/  EXIT ;  /* 0x000000000000794d */ /* 0x000fea0003800000 */
        .weak           $__internal_0_$__cuda_sm3x_div_rn_noftz_f32_slowpath
        .type           $__internal_0_$__cuda_sm3x_div_rn_noftz_f32_slowpath,@function
        .size           $__internal_0_$__cuda_sm3x_div_rn_noftz_f32_slowpath,(.L_x_24 - $__internal_0_$__cuda_sm3x_div_rn_noftz_f32_slowpath)
$__internal_0_$__cuda_sm3x_div_rn_noftz_f32_slowpath:
[--C-:B------:R-:W-:Y:S01]  /*08e0*/  SHF.R.U32.HI R7, RZ, 0x17, R3.reuse ;  /* 0x00000017ff077819 */ /* 0x100fe20000011603 */
[----:B------:R-:W-:Y:S01]  /*08f0*/  BSSY.RECONVERGENT B1, `(.L_x_12) ;  /* 0x0000064000017945 */ /* 0x000fe20003800200 */
[--C-:B------:R-:W-:Y:S01]  /*0900*/  SHF.R.U32.HI R6, RZ, 0x17, R0.reuse ;  /* 0x00000017ff067819 */ /* 0x100fe20000011600 */
[----:B------:R-:W-:Y:S01]  /*0910*/  IMAD.MOV.U32 R8, RZ, RZ, R0 ;  /* 0x000000ffff087224 */ /* 0x000fe200078e0000 */
[----:B------:R-:W-:Y:S01]  /*0920*/  LOP3.LUT R7, R7, 0xff, RZ, 0xc0, !PT ;  /* 0x000000ff07077812 */ /* 0x000fe200078ec0ff */
[----:B------:R-:W-:Y:S01]  /*0930*/  IMAD.MOV.U32 R9, RZ, RZ, R3 ;  /* 0x000000ffff097224 */ /* 0x000fe200078e0003 */
[----:B------:R-:W-:-:S03]  /*0940*/  LOP3.LUT R6, R6, 0xff, RZ, 0xc0, !PT ;  /* 0x000000ff06067812 */ /* 0x000fc600078ec0ff */
[----:B------:R-:W-:Y:S02]  /*0950*/  VIADD R12, R7, 0xffffffff ;  /* 0xffffffff070c7836 */ /* 0x000fe40000000000 */
[----:B------:R-:W-:-:S03]  /*0960*/  VIADD R11, R6, 0xffffffff ;  /* 0xffffffff060b7836 */ /* 0x000fc60000000000 */
[----:B------:R-:W-:-:S04]  /*0970*/  ISETP.GT.U32.AND P0, PT, R12, 0xfd, PT ;  /* 0x000000fd0c00780c */ /* 0x000fc80003f04070 */
[----:B------:R-:W-:-:S13]  /*0980*/  ISETP.GT.U32.OR P0, PT, R11, 0xfd, P0 ;  /* 0x000000fd0b00780c */ /* 0x000fda0000704470 */
[----:B------:R-:W-:Y:S01]  /*0990*/  @!P0 IMAD.MOV.U32 R10, RZ, RZ, RZ ;  /* 0x000000ffff0a8224 */ /* 0x000fe200078e00ff */
[----:B------:R-:W-:Y:S06]  /*09a0*/  @!P0 BRA `(.L_x_13) ;  /* 0x00000000005c8947 */ /* 0x000fec0003800000 */
[----:B------:R-:W-:Y:S02]  /*09b0*/  FSETP.GTU.FTZ.AND P0, PT, |R0|, +INF , PT ;  /* 0x7f8000000000780b */ /* 0x000fe40003f1c200 */
[----:B------:R-:W-:-:S04]  /*09c0*/  FSETP.GTU.FTZ.AND P1, PT, |R3|, +INF , PT ;  /* 0x7f8000000300780b */ /* 0x000fc80003f3c200 */
[----:B------:R-:W-:-:S13]  /*09d0*/  PLOP3.LUT P0, PT, P0, P1, PT, 0xf8, 0x8f ;  /* 0x00000000008f781c */ /* 0x000fda0000703f70 */
[----:B------:R-:W-:Y:S05]  /*09e0*/  @P0 BRA `(.L_x_14) ;  /* 0x00000004004c0947 */ /* 0x000fea0003800000 */
[----:B------:R-:W-:-:S13]  /*09f0*/  LOP3.LUT P0, RZ, R9, 0x7fffffff, R8, 0xc8, !PT ;  /* 0x7fffffff09ff7812 */ /* 0x000fda000780c808 */
[----:B------:R-:W-:Y:S05]  /*0a00*/  @!P0 BRA `(.L_x_15) ;  /* 0x00000004003c8947 */ /* 0x000fea0003800000 */
[C---:B------:R-:W-:Y:S02]  /*0a10*/  FSETP.NEU.FTZ.AND P2, PT, |R0|.reuse, +INF , PT ;  /* 0x7f8000000000780b */ /* 0x040fe40003f5d200 */
[----:B------:R-:W-:Y:S02]  /*0a20*/  FSETP.NEU.FTZ.AND P1, PT, |R3|, +INF , PT ;  /* 0x7f8000000300780b */ /* 0x000fe40003f3d200 */
[----:B------:R-:W-:-:S11]  /*0a30*/  FSETP.NEU.FTZ.AND P0, PT, |R0|, +INF , PT ;  /* 0x7f8000000000780b */ /* 0x000fd60003f1d200 */
[----:B------:R-:W-:Y:S05]  /*0a40*/  @!P1 BRA !P2, `(.L_x_15) ;  /* 0x00000004002c9947 */ /* 0x000fea0005000000 */
[----:B------:R-:W-:-:S04]  /*0a50*/  LOP3.LUT P2, RZ, R8, 0x7fffffff, RZ, 0xc0, !PT ;  /* 0x7fffffff08ff7812 */ /* 0x000fc8000784c0ff */
[----:B------:R-:W-:-:S13]  /*0a60*/  PLOP3.LUT P1, PT, P1, P2, PT, 0x2f, 0xf2 ;  /* 0x0000000000f2781c */ /* 0x000fda0000f24577 */
[----:B------:R-:W-:Y:S05]  /*0a70*/  @P1 BRA `(.L_x_16) ;  /* 0x0000000400181947 */ /* 0x000fea0003800000 */
[----:B------:R-:W-:-:S04]  /*0a80*/  LOP3.LUT P1, RZ, R9, 0x7fffffff, RZ, 0xc0, !PT ;  /* 0x7fffffff09ff7812 */ /* 0x000fc8000782c0ff */
[----:B------:R-:W-:-:S13]  /*0a90*/  PLOP3.LUT P0, PT, P0, P1, PT, 0x2f, 0xf2 ;  /* 0x0000000000f2781c */ /* 0x000fda0000702577 */
[----:B------:R-:W-:Y:S05]  /*0aa0*/  @P0 BRA `(.L_x_17) ;  /* 0x0000000400000947 */ /* 0x000fea0003800000 */
[----:B------:R-:W-:Y:S02]  /*0ab0*/  ISETP.GE.AND P0, PT, R11, RZ, PT ;  /* 0x000000ff0b00720c */ /* 0x000fe40003f06270 */
[----:B------:R-:W-:-:S11]  /*0ac0*/  ISETP.GE.AND P1, PT, R12, RZ, PT ;  /* 0x000000ff0c00720c */ /* 0x000fd60003f26270 */
[----:B------:R-:W-:Y:S02]  /*0ad0*/  @P0 IMAD.MOV.U32 R10, RZ, RZ, RZ ;  /* 0x000000ffff0a0224 */ /* 0x000fe400078e00ff */
[----:B------:R-:W-:Y:S01]  /*0ae0*/  @!P0 FFMA R8, R0, 1.84467440737095516160e+19, RZ ;  /* 0x5f80000000088823 */ /* 0x000fe200000000ff */
[----:B------:R-:W-:Y:S02]  /*0af0*/  @!P0 IMAD.MOV.U32 R10, RZ, RZ, -0x40 ;  /* 0xffffffc0ff0a8424 */ /* 0x000fe400078e00ff */
[----:B------:R-:W-:Y:S02]  /*0b00*/  @!P1 FFMA R9, R3, 1.84467440737095516160e+19, RZ ;  /* 0x5f80000003099823 */ /* 0x000fe400000000ff */
[----:B------:R-:W-:-:S07]  /*0b10*/  @!P1 VIADD R10, R10, 0x40 ;  /* 0x000000400a0a9836 */ /* 0x000fce0000000000 */
.L_x_13:
[----:B------:R-:W-:Y:S01]  /*0b20*/  LEA R0, R7, 0xc0800000, 0x17 ;  /* 0xc080000007007811 */ /* 0x000fe200078eb8ff */
[----:B------:R-:W-:Y:S01]  /*0b30*/  VIADD R6, R6, 0xffffff81 ;  /* 0xffffff8106067836 */ /* 0x000fe20000000000 */
[----:B------:R-:W-:Y:S02]  /*0b40*/  BSSY.RECONVERGENT B2, `(.L_x_18) ;  /* 0x0000035000027945 */ /* 0x000fe40003800200 */
[----:B------:R-:W-:Y:S01]  /*0b50*/  IADD3 R9, PT, PT, -R0, R9, RZ ;  /* 0x0000000900097210 */ /* 0x000fe20007ffe1ff */
[C---:B------:R-:W-:Y:S01]  /*0b60*/  IMAD R0, R6.reuse, -0x800000, R8 ;  /* 0xff80000006007824 */ /* 0x040fe200078e0208 */
[----:B------:R-:W-:Y:S02]  /*0b70*/  IADD3 R7, PT, PT, R6, 0x7f, -R7 ;  /* 0x0000007f06077810 */ /* 0x000fe40007ffe807 */
[----:B------:R-:W0:Y:S01]  /*0b80*/  MUFU.RCP R3, R9 ;  /* 0x0000000900037308 */ /* 0x000e220000001000 */
[----:B------:R-:W-:Y:S02]  /*0b90*/  FADD.FTZ R11, -R9, -RZ ;  /* 0x800000ff090b7221 */ /* 0x000fe40000010100 */
[----:B------:R-:W-:-:S02]  /*0ba0*/  IMAD.IADD R7, R7, 0x1, R10 ;  /* 0x0000000107077824 */ /* 0x000fc400078e020a */
[----:B0-----:R-:W-:-:S04]  /*0bb0*/  FFMA R12, R3, R11, 1 ;  /* 0x3f800000030c7423 */ /* 0x001fc8000000000b */
[----:B------:R-:W-:-:S04]  /*0bc0*/  FFMA R12, R3, R12, R3 ;  /* 0x0000000c030c7223 */ /* 0x000fc80000000003 */
[----:B------:R-:W-:-:S04]  /*0bd0*/  FFMA R3, R0, R12, RZ ;  /* 0x0000000c00037223 */ /* 0x000fc800000000ff */
[----:B------:R-:W-:-:S04]  /*0be0*/  FFMA R8, R11, R3, R0 ;  /* 0x000000030b087223 */ /* 0x000fc80000000000 */
[----:B------:R-:W-:-:S04]  /*0bf0*/  FFMA R13, R12, R8, R3 ;  /* 0x000000080c0d7223 */ /* 0x000fc80000000003 */
[----:B------:R-:W-:-:S04]  /*0c00*/  FFMA R8, R11, R13, R0 ;  /* 0x0000000d0b087223 */ /* 0x000fc80000000000 */
[----:B------:R-:W-:-:S05]  /*0c10*/  FFMA R0, R12, R8, R13 ;  /* 0x000000080c007223 */ /* 0x000fca000000000d */
[----:B------:R-:W-:-:S04]  /*0c20*/  SHF.R.U32.HI R3, RZ, 0x17, R0 ;  /* 0x00000017ff037819 */ /* 0x000fc80000011600 */
[----:B------:R-:W-:-:S05]  /*0c30*/  LOP3.LUT R3, R3, 0xff, RZ, 0xc0, !PT ;  /* 0x000000ff03037812 */ /* 0x000fca00078ec0ff */
[----:B------:R-:W-:-:S04]  /*0c40*/  IMAD.IADD R9, R3, 0x1, R7 ;  /* 0x0000000103097824 */ /* 0x000fc800078e0207 */
[----:B------:R-:W-:-:S05]  /*0c50*/  VIADD R3, R9, 0xffffffff ;  /* 0xffffffff09037836 */ /* 0x000fca0000000000 */
[----:B------:R-:W-:-:S13]  /*0c60*/  ISETP.GE.U32.AND P0, PT, R3, 0xfe, PT ;  /* 0x000000fe0300780c */ /* 0x000fda0003f06070 */
[----:B------:R-:W-:Y:S05]  /*0c70*/  @!P0 BRA `(.L_x_19) ;  /* 0x0000000000808947 */ /* 0x000fea0003800000 */
[----:B------:R-:W-:-:S13]  /*0c80*/  ISETP.GT.AND P0, PT, R9, 0xfe, PT ;  /* 0x000000fe0900780c */ /* 0x000fda0003f04270 */
[----:B------:R-:W-:Y:S05]  /*0c90*/  @P0 BRA `(.L_x_20) ;  /* 0x00000000006c0947 */ /* 0x000fea0003800000 */
[----:B------:R-:W-:-:S13]  /*0ca0*/  ISETP.GE.AND P0, PT, R9, 0x1, PT ;  /* 0x000000010900780c */ /* 0x000fda0003f06270 */
[----:B------:R-:W-:Y:S05]  /*0cb0*/  @P0 BRA `(.L_x_21) ;  /* 0x0000000000740947 */ /* 0x000fea0003800000 */
[----:B------:R-:W-:Y:S02]  /*0cc0*/  ISETP.GE.AND P0, PT, R9, -0x18, PT ;  /* 0xffffffe80900780c */ /* 0x000fe40003f06270 */
[----:B------:R-:W-:-:S11]  /*0cd0*/  LOP3.LUT R0, R0, 0x80000000, RZ, 0xc0, !PT ;  /* 0x8000000000007812 */ /* 0x000fd600078ec0ff */
[----:B------:R-:W-:Y:S05]  /*0ce0*/  @!P0 BRA `(.L_x_21) ;  /* 0x0000000000688947 */ /* 0x000fea0003800000 */
[CCC-:B------:R-:W-:Y:S01]  /*0cf0*/  FFMA.RZ R3, R12.reuse, R8.reuse, R13.reuse ;  /* 0x000000080c037223 */ /* 0x1c0fe2000000c00d */
[CCC-:B------:R-:W-:Y:S01]  /*0d00*/  FFMA.RM R6, R12.reuse, R8.reuse, R13.reuse ;  /* 0x000000080c067223 */ /* 0x1c0fe2000000400d */
[C---:B------:R-:W-:Y:S02]  /*0d10*/  ISETP.NE.AND P2, PT, R9.reuse, RZ, PT ;  /* 0x000000ff0900720c */ /* 0x040fe40003f45270 */
[----:B------:R-:W-:Y:S02]  /*0d20*/  ISETP.NE.AND P1, PT, R9, RZ, PT ;  /* 0x000000ff0900720c */ /* 0x000fe40003f25270 */
[----:B------:R-:W-:Y:S01]  /*0d30*/  LOP3.LUT R7, R3, 0x7fffff, RZ, 0xc0, !PT ;  /* 0x007fffff03077812 */ /* 0x000fe200078ec0ff */
[----:B------:R-:W-:Y:S01]  /*0d40*/  FFMA.RP R3, R12, R8, R13 ;  /* 0x000000080c037223 */ /* 0x000fe2000000800d */
[----:B------:R-:W-:Y:S02]  /*0d50*/  VIADD R8, R9, 0x20 ;  /* 0x0000002009087836 */ /* 0x000fe40000000000 */
[----:B------:R-:W-:Y:S01]  /*0d60*/  LOP3.LUT R7, R7, 0x800000, RZ, 0xfc, !PT ;  /* 0x0080000007077812 */ /* 0x000fe200078efcff */
[----:B------:R-:W-:Y:S01]  /*0d70*/  IMAD.MOV R9, RZ, RZ, -R9 ;  /* 0x000000ffff097224 */ /* 0x000fe200078e0a09 */
[----:B------:R-:W-:-:S02]  /*0d80*/  FSETP.NEU.FTZ.AND P0, PT, R3, R6, PT ;  /* 0x000000060300720b */ /* 0x000fc40003f1d000 */
[----:B------:R-:W-:Y:S02]  /*0d90*/  SHF.L.U32 R8, R7, R8, RZ ;  /* 0x0000000807087219 */ /* 0x000fe400000006ff */
[----:B------:R-:W-:Y:S02]  /*0da0*/  SEL R6, R9, RZ, P2 ;  /* 0x000000ff09067207 */ /* 0x000fe40001000000 */
[----:B------:R-:W-:Y:S02]  /*0db0*/  ISETP.NE.AND P1, PT, R8, RZ, P1 ;  /* 0x000000ff0800720c */ /* 0x000fe40000f25270 */
[----:B------:R-:W-:Y:S02]  /*0dc0*/  SHF.R.U32.HI R6, RZ, R6, R7 ;  /* 0x00000006ff067219 */ /* 0x000fe40000011607 */
[----:B------:R-:W-:Y:S02]  /*0dd0*/  PLOP3.LUT P0, PT, P0, P1, PT, 0xf8, 0x8f ;  /* 0x00000000008f781c */ /* 0x000fe40000703f70 */
[----:B------:R-:W-:-:S02]  /*0de0*/  SHF.R.U32.HI R8, RZ, 0x1, R6 ;  /* 0x00000001ff087819 */ /* 0x000fc40000011606 */
[----:B------:R-:W-:-:S04]  /*0df0*/  SEL R3, RZ, 0x1, !P0 ;  /* 0x00000001ff037807 */ /* 0x000fc80004000000 */
[----:B------:R-:W-:-:S04]  /*0e00*/  LOP3.LUT R3, R3, 0x1, R8, 0xf8, !PT ;  /* 0x0000000103037812 */ /* 0x000fc800078ef808 */
[----:B------:R-:W-:-:S05]  /*0e10*/  LOP3.LUT R3, R3, R6, RZ, 0xc0, !PT ;  /* 0x0000000603037212 */ /* 0x000fca00078ec0ff */
[----:B------:R-:W-:-:S05]  /*0e20*/  IMAD.IADD R3, R8, 0x1, R3 ;  /* 0x0000000108037824 */ /* 0x000fca00078e0203 */
[----:B------:R-:W-:Y:S01]  /*0e30*/  LOP3.LUT R0, R3, R0, RZ, 0xfc, !PT ;  /* 0x0000000003007212 */ /* 0x000fe200078efcff */
[----:B------:R-:W-:Y:S06]  /*0e40*/  BRA `(.L_x_21) ;  /* 0x0000000000107947 */ /* 0x000fec0003800000 */
.L_x_20:
[----:B------:R-:W-:-:S04]  /*0e50*/  LOP3.LUT R0, R0, 0x80000000, RZ, 0xc0, !PT ;  /* 0x8000000000007812 */ /* 0x000fc800078ec0ff */
[----:B------:R-:W-:Y:S01]  /*0e60*/  LOP3.LUT R0, R0, 0x7f800000, RZ, 0xfc, !PT ;  /* 0x7f80000000007812 */ /* 0x000fe200078efcff */
[----:B------:R-:W-:Y:S06]  /*0e70*/  BRA `(.L_x_21) ;  /* 0x0000000000047947 */ /* 0x000fec0003800000 */
.L_x_19:
[----:B------:R-:W-:-:S07]  /*0e80*/  IMAD R0, R7, 0x800000, R0 ;  /* 0x0080000007007824 */ /* 0x000fce00078e0200 */
.L_x_21:
[----:B------:R-:W-:Y:S05]  /*0e90*/  BSYNC.RECONVERGENT B2 ;  /* 0x0000000000027941 */ /* 0x000fea0003800200 */
.L_x_18:
[----:B------:R-:W-:Y:S05]  /*0ea0*/  BRA `(.L_x_22) ;  /* 0x0000000000207947 */ /* 0x000fea0003800000 */
.L_x_17:
[----:B------:R-:W-:-:S04]  /*0eb0*/  LOP3.LUT R0, R9, 0x80000000, R8, 0x48, !PT ;  /* 0x8000000009007812 */ /* 0x000fc800078e4808 */
[----:B------:R-:W-:Y:S01]  /*0ec0*/  LOP3.LUT R0, R0, 0x7f800000, RZ, 0xfc, !PT ;  /* 0x7f80000000007812 */ /* 0x000fe200078efcff */
[----:B------:R-:W-:Y:S06]  /*0ed0*/  BRA `(.L_x_22) ;  /* 0x0000000000147947 */ /* 0x000fec0003800000 */
.L_x_16:
[----:B------:R-:W-:Y:S01]  /*0ee0*/  LOP3.LUT R0, R9, 0x80000000, R8, 0x48, !PT ;  /* 0x8000000009007812 */ /* 0x000fe200078e4808 */
[----:B------:R-:W-:Y:S06]  /*0ef0*/  BRA `(.L_x_22) ;  /* 0x00000000000c7947 */ /* 0x000fec0003800000 */
.L_x_15:
[----:B------:R-:W0:Y:S01]  /*0f00*/  MUFU.RSQ R0, -QNAN ;  /* 0xffc0000000007908 */ /* 0x000e220000001400 */
[----:B------:R-:W-:Y:S05]  /*0f10*/  BRA `(.L_x_22) ;  /* 0x0000000000047947 */ /* 0x000fea0003800000 */
.L_x_14:
[----:B------:R-:W-:-:S07]  /*0f20*/  FADD.FTZ R0, R0, R3 ;  /* 0x0000000300007221 */ /* 0x000fce0000010000 */
.L_x_22:
[----:B------:R-:W-:Y:S05]  /*0f30*/  BSYNC.RECONVERGENT B1 ;  /* 0x0000000000017941 */ /* 0x000fea0003800200 */
.L_x_12:
[----:B------:R-:W-:-:S04]  /*0f40*/  IMAD.MOV.U32 R3, RZ, RZ, 0x0 ;  /* 0x00000000ff037424 */ /* 0x000fc800078e00ff */
[----:B0-----:R-:W-:Y:S05]  /*0f50*/  RET.REL.NODEC R2 `(_Z9histogramPKiiPf) ;  /* 0xfffffff002287950 */ /* 0x001fea0003c3ffff */
.L_x_23:
        /* <DEDUP_REMOVED lines=10> */
.L_x_24:


//--------------------- .nv.shared.reserved.0     --------------------------
	.section	.nv.shared.reserved.0,"aw",@nobits
	.weak		__nv_reservedSMEM_offset_0_alias
	.size		__nv_reservedSMEM_offset_0_alias, 0, 64
	.other		__nv_reservedSMEM_offset_0_alias,@"STO_CUDA_RESERVED_SHARED STV_DEFAULT"
__nv_reservedSMEM_offset_0_alias:
	.zero		0
	.zero		64


//--------------------- .nv.shared._Z9histogramPKiiPf --------------------------
	.section	.nv.shared._Z9histogramPKiiPf,"aw",@nobits
	.sectionflags	@""
	.align	4
.nv.shared._Z9histogramPKiiPf:
	.zero		2052


//--------------------- .nv.constant0._Z29shannon_entropy_window_kernelPKfPf --------------------------
	.section	.nv.constant0._Z29shannon_entropy_window_kernelPKfPf,"a",@progbits
	.sectionflags	@""
	.align	4
.nv.constant0._Z29shannon_entropy_window_kernelPKfPf:
	.zero		912


//--------------------- .nv.constant0._Z9histogramPKiiPf --------------------------
	.section	.nv.constant0._Z9histogramPKiiPf,"a",@progbits
	.sectionflags	@""
	.align	4
.nv.constant0._Z9histogramPKiiPf:
	.zero		920


//--------------------- SYMBOLS --------------------------

	.type		.nv.reservedSmem.offset0,@object
	.size		.nv.reservedSmem.offset0,0x4
	.type		.nv.reservedSmem.cap,@object
	.size		.nv.reservedSmem.cap,0x4
